//
// Generated by NVIDIA NVVM Compiler
//
// Compiler Build ID: CL-36424714
// Cuda compilation tools, release 13.0, V13.0.88
// Based on NVVM 20.0.0
//

.version 9.0
.target sm_100
.address_size 64

	// .globl	_Z10testKernelPi

.visible .entry _Z10testKernelPi(
	.param .u64 .ptr .align 1 _Z10testKernelPi_param_0
)
{
	.reg .b32 	%r<2>;
	.reg .b64 	%rd<5>;

	ld.param.u64 	%rd1, [_Z10testKernelPi_param_0];
	cvta.to.global.u64 	%rd2, %rd1;
	mov.u32 	%r1, %tid.x;
	mul.wide.u32 	%rd3, %r1, 4;
	add.s64 	%rd4, %rd2, %rd3;
	st.global.u32 	[%rd4], %r1;
	ret;

}


// ===== COMPILED SASS (sm_100) =====

	.target	sm_100

	.elftype	@"ET_EXEC"


//--------------------- .note.nv.tkinfo           --------------------------
	.section	.note.nv.tkinfo,"",@"SHT_NOTE"
	.sectionflags	@"SHF_NOTE_NV_TKINFO"
	.tkinfo
        /*0018*/ 	.word	0x00000002
        /*0030*/ 	.string	""
        /*0030*/ 	.string	"ptxas"
        /*0030*/ 	.string	"Cuda compilation tools, release 13.0, V13.0.88"
        /*0030*/ 	.string	"Build cuda_13.0.r13.0/compiler.36424714_0"
        /*0030*/ 	.string	"-arch sm_100 -m 64 "



//--------------------- .note.nv.cuinfo           --------------------------
	.section	.note.nv.cuinfo,"",@"SHT_NOTE"
	.sectionflags	@"SHF_NOTE_NV_CUINFO"
        /*0018*/ 	.short	0x0002
        /*001a*/ 	.short	0x0064
        /*001c*/ 	.short	0x0082
	.zero		2


//--------------------- .nv.info                  --------------------------
	.section	.nv.info,"",@"SHT_CUDA_INFO"
	.align	4


	//----- nvinfo : EIATTR_REGCOUNT
	.align		4
        /*0000*/ 	.byte	0x04, 0x2f
        /*0002*/ 	.short	(.L_1 - .L_0)
	.align		4
.L_0:
        /*0004*/ 	.word	index@(_Z10testKernelPi)
        /*0008*/ 	.word	0x00000008


	//----- nvinfo : EIATTR_FRAME_SIZE
	.align		4
.L_1:
        /*000c*/ 	.byte	0x04, 0x11
        /*000e*/ 	.short	(.L_3 - .L_2)
	.align		4
.L_2:
        /*0010*/ 	.word	index@(_Z10testKernelPi)
        /*0014*/ 	.word	0x00000000


	//----- nvinfo : EIATTR_MIN_STACK_SIZE
	.align		4
.L_3:
        /*0018*/ 	.byte	0x04, 0x12
        /*001a*/ 	.short	(.L_5 - .L_4)
	.align		4
.L_4:
        /*001c*/ 	.word	index@(_Z10testKernelPi)
        /*0020*/ 	.word	0x00000000
.L_5:


//--------------------- .nv.compat                --------------------------
	.section	.nv.compat,"",@"SHT_CUDA_COMPAT_INFO"
	.align	4
        /*0000*/ 	.byte	0x02, 0x09, 0x00, 0x00, 0x02, 0x02, 0x01, 0x00, 0x02, 0x05, 0x05, 0x00, 0x03, 0x07, 0x01, 0x01
        /*0010*/ 	.byte	0x02, 0x03, 0x00, 0x00, 0x02, 0x06, 0x01, 0x00, 0x04, 0x0b, 0x08, 0x00, 0x09, 0x00, 0x00, 0x00
        /*0020*/ 	.byte	0x00, 0x00, 0x00, 0x00


//--------------------- .nv.info._Z10testKernelPi --------------------------
	.section	.nv.info._Z10testKernelPi,"",@"SHT_CUDA_INFO"
	.sectionflags	@""
	.align	4


	//----- nvinfo : EIATTR_CUDA_API_VERSION
	.align		4
        /*0000*/ 	.byte	0x04, 0x37
        /*0002*/ 	.short	(.L_7 - .L_6)
.L_6:
        /*0004*/ 	.word	0x00000082


	//----- nvinfo : EIATTR_KPARAM_INFO
	.align		4
.L_7:
        /*0008*/ 	.byte	0x04, 0x17
        /*000a*/ 	.short	(.L_9 - .L_8)
.L_8:
        /*000c*/ 	.word	0x00000000
        /*0010*/ 	.short	0x0000
        /*0012*/ 	.short	0x0000
        /*0014*/ 	.byte	0x00, 0xf5, 0x21, 0x00


	//----- nvinfo : EIATTR_SPARSE_MMA_MASK
	.align		4
.L_9:
        /*0018*/ 	.byte	0x03, 0x50
        /*001a*/ 	.short	0x0000


	//----- nvinfo : EIATTR_MAXREG_COUNT
	.align		4
        /*001c*/ 	.byte	0x03, 0x1b
        /*001e*/ 	.short	0x00ff


	//----- nvinfo : EIATTR_MERCURY_ISA_VERSION
	.align		4
        /*0020*/ 	.byte	0x03, 0x5f
        /*0022*/ 	.short	0x0101


	//----- nvinfo : EIATTR_VRC_CTA_INIT_COUNT
	.align		4
        /*0024*/ 	.byte	0x02, 0x4a
	.zero		1
	.zero		1


	//----- nvinfo : EIATTR_EXIT_INSTR_OFFSETS
	.align		4
        /*0028*/ 	.byte	0x04, 0x1c
        /*002a*/ 	.short	(.L_11 - .L_10)


	//   ....[0]....
.L_10:
        /*002c*/ 	.word	0x00000060


	//----- nvinfo : EIATTR_CBANK_PARAM_SIZE
	.align		4
.L_11:
        /*0030*/ 	.byte	0x03, 0x19
        /*0032*/ 	.short	0x0008


	//----- nvinfo : EIATTR_PARAM_CBANK
	.align		4
        /*0034*/ 	.byte	0x04, 0x0a
        /*0036*/ 	.short	(.L_13 - .L_12)
	.align		4
.L_12:
        /*0038*/ 	.word	index@(.nv.constant0._Z10testKernelPi)
        /*003c*/ 	.short	0x0380
        /*003e*/ 	.short	0x0008


	//----- nvinfo : EIATTR_SW_WAR
	.align		4
.L_13:
        /*0040*/ 	.byte	0x04, 0x36
        /*0042*/ 	.short	(.L_15 - .L_14)
.L_14:
        /*0044*/ 	.word	0x00000008
.L_15:


//--------------------- .nv.callgraph             --------------------------
	.section	.nv.callgraph,"",@"SHT_CUDA_CALLGRAPH"
	.align	4
	.sectionentsize	8
	.align		4
        /*0000*/ 	.word	0x00000000
	.align		4
        /*0004*/ 	.word	0xffffffff
	.align		4
        /*0008*/ 	.word	0x00000000
	.align		4
        /*000c*/ 	.word	0xfffffffe
	.align		4
        /*0010*/ 	.word	0x00000000
	.align		4
        /*0014*/ 	.word	0xfffffffd
	.align		4
        /*0018*/ 	.word	0x00000000
	.align		4
        /*001c*/ 	.word	0xfffffffc


//--------------------- .text._Z10testKernelPi    --------------------------
	.section	.text._Z10testKernelPi,"ax",@progbits
	.align	128
        .global         _Z10testKernelPi
        .type           _Z10testKernelPi,@function
        .size           _Z10testKernelPi,(.L_x_1 - _Z10testKernelPi)
        .other          _Z10testKernelPi,@"STO_CUDA_ENTRY STV_DEFAULT"
_Z10testKernelPi:
.text._Z10testKernelPi:
[----:B------:R-:W-:Y:S01]  /*0000*/  LDC R1, c[0x0][0x37c] ;  /* 0x0000df00ff017b82 */ /* 0x000fe20000000800 */
[----:B------:R-:W0:Y:S07]  /*0010*/  S2R R5, SR_TID.X ;  /* 0x0000000000057919 */ /* 0x000e2e0000002100 */
[----:B------:R-:W0:Y:S01]  /*0020*/  LDC.64 R2, c[0x0][0x380] ;  /* 0x0000e000ff027b82 */ /* 0x000e220000000a00 */
[----:B------:R-:W1:Y:S01]  /*0030*/  LDCU.64 UR4, c[0x0][0x358] ;  /* 0x00006b00ff0477ac */ /* 0x000e620008000a00 */
[----:B0-----:R-:W-:-:S05]  /*0040*/  IMAD.WIDE.U32 R2, R5, 0x4, R2 ;  /* 0x0000000405027825 */ /* 0x001fca00078e0002 */
[----:B-1----:R-:W-:Y:S01]  /*0050*/  STG.E desc[UR4][R2.64], R5 ;  /* 0x0000000502007986 */ /* 0x002fe2000c101904 */
[----:B------:R-:W-:Y:S05]  /*0060*/  EXIT ;  /* 0x000000000000794d */ /* 0x000fea0003800000 */
.L_x_0:
[----:B------:R-:W-:-:S00]  /*0070*/  BRA `(.L_x_0) ;  /* 0xfffffffc00fc7947 */ /* 0x000fc0000383ffff */
[----:B------:R-:W-:-:S00]  /*0080*/  NOP ;  /* 0x0000000000007918 */ /* 0x000fc00000000000 */
[----:B------:R-:W-:-:S00]  /*0090*/  NOP ;  /* 0x0000000000007918 */ /* 0x000fc00000000000 */
[----:B------:R-:W-:-:S00]  /*00a0*/  NOP ;  /* 0x0000000000007918 */ /* 0x000fc00000000000 */
[----:B------:R-:W-:-:S00]  /*00b0*/  NOP ;  /* 0x0000000000007918 */ /* 0x000fc00000000000 */
[----:B------:R-:W-:-:S00]  /*00c0*/  NOP ;  /* 0x0000000000007918 */ /* 0x000fc00000000000 */
[----:B------:R-:W-:-:S00]  /*00d0*/  NOP ;  /* 0x0000000000007918 */ /* 0x000fc00000000000 */
[----:B------:R-:W-:-:S00]  /*00e0*/  NOP ;  /* 0x0000000000007918 */ /* 0x000fc00000000000 */
[----:B------:R-:W-:-:S00]  /*00f0*/  NOP ;  /* 0x0000000000007918 */ /* 0x000fc00000000000 */
.L_x_1:


//--------------------- .nv.shared.reserved.0     --------------------------
	.section	.nv.shared.reserved.0,"aw",@nobits
	.weak		__nv_reservedSMEM_offset_0_alias
	.size		__nv_reservedSMEM_offset_0_alias, 0, 64
	.other		__nv_reservedSMEM_offset_0_alias,@"STO_CUDA_RESERVED_SHARED STV_DEFAULT"
__nv_reservedSMEM_offset_0_alias:
	.zero		0
	.zero		64


//--------------------- .nv.constant0._Z10testKernelPi --------------------------
	.section	.nv.constant0._Z10testKernelPi,"a",@progbits
	.sectionflags	@""
	.align	4
.nv.constant0._Z10testKernelPi:
	.zero		904


//--------------------- SYMBOLS --------------------------

	.type		.nv.reservedSmem.offset0,@object
	.size		.nv.reservedSmem.offset0,0x4
